//
// Generated by NVIDIA NVVM Compiler
//
// Compiler Build ID: CL-36424714
// Cuda compilation tools, release 13.0, V13.0.88
// Based on NVVM 20.0.0
//

.version 9.0
.target sm_100
.address_size 64

	// .globl	_Z18hillis_steele_scanPfS_i
.extern .shared .align 16 .b8 temp[];

.visible .entry _Z18hillis_steele_scanPfS_i(
	.param .u64 .ptr .align 1 _Z18hillis_steele_scanPfS_i_param_0,
	.param .u64 .ptr .align 1 _Z18hillis_steele_scanPfS_i_param_1,
	.param .u32 _Z18hillis_steele_scanPfS_i_param_2
)
{
	.reg .pred 	%p<14>;
	.reg .b32 	%r<51>;
	.reg .b32 	%f<11>;
	.reg .b64 	%rd<9>;

	ld.param.u64 	%rd1, [_Z18hillis_steele_scanPfS_i_param_0];
	ld.param.u64 	%rd2, [_Z18hillis_steele_scanPfS_i_param_1];
	ld.param.u32 	%r16, [_Z18hillis_steele_scanPfS_i_param_2];
	mov.u32 	%r1, %tid.x;
	mov.u32 	%r17, %ctaid.x;
	mov.u32 	%r18, %ntid.x;
	mad.lo.s32 	%r2, %r17, %r18, %r1;
	setp.ge.s32 	%p1, %r2, %r16;
	shl.b32 	%r19, %r1, 3;
	mov.u32 	%r20, temp;
	add.s32 	%r3, %r20, %r19;
	@%p1 bra 	$L__BB0_2;
	cvta.to.global.u64 	%rd3, %rd1;
	shl.b32 	%r21, %r1, 1;
	mul.wide.u32 	%rd4, %r21, 4;
	add.s64 	%rd5, %rd3, %rd4;
	ld.global.f32 	%f1, [%rd5];
	ld.global.f32 	%f2, [%rd5+4];
	st.shared.v2.f32 	[%r3], {%f1, %f2};
$L__BB0_2:
	shr.s32 	%r46, %r16, 1;
	setp.lt.s32 	%p2, %r46, 1;
	mov.b32 	%r48, 1;
	@%p2 bra 	$L__BB0_7;
	shl.b32 	%r24, %r1, 1;
	or.b32  	%r5, %r24, 1;
	mov.b32 	%r48, 1;
$L__BB0_4:
	bar.sync 	0;
	setp.ge.s32 	%p3, %r1, %r46;
	add.s32 	%r25, %r46, %r2;
	setp.ge.s32 	%p4, %r25, %r16;
	or.pred  	%p5, %p3, %p4;
	@%p5 bra 	$L__BB0_6;
	mul.lo.s32 	%r26, %r48, %r5;
	shl.b32 	%r27, %r26, 2;
	add.s32 	%r29, %r20, %r27;
	ld.shared.f32 	%f3, [%r29+-4];
	shl.b32 	%r30, %r48, 2;
	add.s32 	%r31, %r29, %r30;
	ld.shared.f32 	%f4, [%r31+-4];
	add.f32 	%f5, %f3, %f4;
	st.shared.f32 	[%r31+-4], %f5;
$L__BB0_6:
	shl.b32 	%r48, %r48, 1;
	shr.u32 	%r9, %r46, 1;
	setp.gt.u32 	%p6, %r46, 1;
	mov.u32 	%r46, %r9;
	@%p6 bra 	$L__BB0_4;
$L__BB0_7:
	setp.ne.s32 	%p7, %r1, 0;
	@%p7 bra 	$L__BB0_9;
	shl.b32 	%r32, %r16, 2;
	add.s32 	%r34, %r20, %r32;
	mov.b32 	%r35, 0;
	st.shared.u32 	[%r34+-4], %r35;
$L__BB0_9:
	setp.lt.s32 	%p8, %r16, 2;
	@%p8 bra 	$L__BB0_14;
	shl.b32 	%r37, %r1, 1;
	or.b32  	%r11, %r37, 1;
	mov.b32 	%r49, 1;
$L__BB0_11:
	shr.u32 	%r48, %r48, 1;
	bar.sync 	0;
	setp.ge.u32 	%p9, %r1, %r49;
	add.s32 	%r38, %r49, %r2;
	setp.ge.s32 	%p10, %r38, %r16;
	or.pred  	%p11, %p9, %p10;
	@%p11 bra 	$L__BB0_13;
	mul.lo.s32 	%r39, %r48, %r11;
	shl.b32 	%r40, %r39, 2;
	add.s32 	%r42, %r20, %r40;
	ld.shared.f32 	%f6, [%r42+-4];
	shl.b32 	%r43, %r48, 2;
	add.s32 	%r44, %r42, %r43;
	ld.shared.f32 	%f7, [%r44+-4];
	st.shared.f32 	[%r42+-4], %f7;
	add.f32 	%f8, %f6, %f7;
	st.shared.f32 	[%r44+-4], %f8;
$L__BB0_13:
	shl.b32 	%r49, %r49, 1;
	setp.lt.s32 	%p12, %r49, %r16;
	@%p12 bra 	$L__BB0_11;
$L__BB0_14:
	setp.ge.s32 	%p13, %r2, %r16;
	bar.sync 	0;
	@%p13 bra 	$L__BB0_16;
	ld.shared.v2.f32 	{%f9, %f10}, [%r3];
	shl.b32 	%r45, %r1, 1;
	cvta.to.global.u64 	%rd6, %rd2;
	mul.wide.u32 	%rd7, %r45, 4;
	add.s64 	%rd8, %rd6, %rd7;
	st.global.f32 	[%rd8], %f9;
	st.global.f32 	[%rd8+4], %f10;
$L__BB0_16:
	ret;

}


// ===== COMPILED SASS (sm_100) =====

	.target	sm_100

	.elftype	@"ET_EXEC"


//--------------------- .note.nv.tkinfo           --------------------------
	.section	.note.nv.tkinfo,"",@"SHT_NOTE"
	.sectionflags	@"SHF_NOTE_NV_TKINFO"
	.tkinfo
        /*0018*/ 	.word	0x00000002
        /*0030*/ 	.string	""
        /*0030*/ 	.string	"ptxas"
        /*0030*/ 	.string	"Cuda compilation tools, release 13.0, V13.0.88"
        /*0030*/ 	.string	"Build cuda_13.0.r13.0/compiler.36424714_0"
        /*0030*/ 	.string	"-arch sm_100 -m 64 "



//--------------------- .note.nv.cuinfo           --------------------------
	.section	.note.nv.cuinfo,"",@"SHT_NOTE"
	.sectionflags	@"SHF_NOTE_NV_CUINFO"
        /*0018*/ 	.short	0x0002
        /*001a*/ 	.short	0x0064
        /*001c*/ 	.short	0x0082
	.zero		2


//--------------------- .nv.info                  --------------------------
	.section	.nv.info,"",@"SHT_CUDA_INFO"
	.align	4


	//----- nvinfo : EIATTR_REGCOUNT
	.align		4
        /*0000*/ 	.byte	0x04, 0x2f
        /*0002*/ 	.short	(.L_1 - .L_0)
	.align		4
.L_0:
        /*0004*/ 	.word	index@(_Z18hillis_steele_scanPfS_i)
        /*0008*/ 	.word	0x0000000e


	//----- nvinfo : EIATTR_FRAME_SIZE
	.align		4
.L_1:
        /*000c*/ 	.byte	0x04, 0x11
        /*000e*/ 	.short	(.L_3 - .L_2)
	.align		4
.L_2:
        /*0010*/ 	.word	index@(_Z18hillis_steele_scanPfS_i)
        /*0014*/ 	.word	0x00000000


	//----- nvinfo : EIATTR_MIN_STACK_SIZE
	.align		4
.L_3:
        /*0018*/ 	.byte	0x04, 0x12
        /*001a*/ 	.short	(.L_5 - .L_4)
	.align		4
.L_4:
        /*001c*/ 	.word	index@(_Z18hillis_steele_scanPfS_i)
        /*0020*/ 	.word	0x00000000
.L_5:


//--------------------- .nv.compat                --------------------------
	.section	.nv.compat,"",@"SHT_CUDA_COMPAT_INFO"
	.align	4
        /*0000*/ 	.byte	0x02, 0x09, 0x00, 0x00, 0x02, 0x02, 0x01, 0x00, 0x02, 0x05, 0x05, 0x00, 0x03, 0x07, 0x01, 0x01
        /*0010*/ 	.byte	0x02, 0x03, 0x00, 0x00, 0x02, 0x06, 0x01, 0x00, 0x04, 0x0b, 0x08, 0x00, 0x09, 0x00, 0x00, 0x00
        /*0020*/ 	.byte	0x00, 0x00, 0x00, 0x00


//--------------------- .nv.info._Z18hillis_steele_scanPfS_i --------------------------
	.section	.nv.info._Z18hillis_steele_scanPfS_i,"",@"SHT_CUDA_INFO"
	.sectionflags	@""
	.align	4


	//----- nvinfo : EIATTR_CUDA_API_VERSION
	.align		4
        /*0000*/ 	.byte	0x04, 0x37
        /*0002*/ 	.short	(.L_7 - .L_6)
.L_6:
        /*0004*/ 	.word	0x00000082


	//----- nvinfo : EIATTR_KPARAM_INFO
	.align		4
.L_7:
        /*0008*/ 	.byte	0x04, 0x17
        /*000a*/ 	.short	(.L_9 - .L_8)
.L_8:
        /*000c*/ 	.word	0x00000000
        /*0010*/ 	.short	0x0002
        /*0012*/ 	.short	0x0010
        /*0014*/ 	.byte	0x00, 0xf0, 0x11, 0x00


	//----- nvinfo : EIATTR_KPARAM_INFO
	.align		4
.L_9:
        /*0018*/ 	.byte	0x04, 0x17
        /*001a*/ 	.short	(.L_11 - .L_10)
.L_10:
        /*001c*/ 	.word	0x00000000
        /*0020*/ 	.short	0x0001
        /*0022*/ 	.short	0x0008
        /*0024*/ 	.byte	0x00, 0xf5, 0x21, 0x00


	//----- nvinfo : EIATTR_KPARAM_INFO
	.align		4
.L_11:
        /*0028*/ 	.byte	0x04, 0x17
        /*002a*/ 	.short	(.L_13 - .L_12)
.L_12:
        /*002c*/ 	.word	0x00000000
        /*0030*/ 	.short	0x0000
        /*0032*/ 	.short	0x0000
        /*0034*/ 	.byte	0x00, 0xf5, 0x21, 0x00


	//----- nvinfo : EIATTR_SPARSE_MMA_MASK
	.align		4
.L_13:
        /*0038*/ 	.byte	0x03, 0x50
        /*003a*/ 	.short	0x0000


	//----- nvinfo : EIATTR_MAXREG_COUNT
	.align		4
        /*003c*/ 	.byte	0x03, 0x1b
        /*003e*/ 	.short	0x00ff


	//----- nvinfo : EIATTR_NUM_BARRIERS
	.align		4
        /*0040*/ 	.byte	0x02, 0x4c
        /*0042*/ 	.byte	0x01
	.zero		1


	//----- nvinfo : EIATTR_MERCURY_ISA_VERSION
	.align		4
        /*0044*/ 	.byte	0x03, 0x5f
        /*0046*/ 	.short	0x0101


	//----- nvinfo : EIATTR_VRC_CTA_INIT_COUNT
	.align		4
        /*0048*/ 	.byte	0x02, 0x4a
	.zero		1
	.zero		1


	//----- nvinfo : EIATTR_EXIT_INSTR_OFFSETS
	.align		4
        /*004c*/ 	.byte	0x04, 0x1c
        /*004e*/ 	.short	(.L_15 - .L_14)


	//   ....[0]....
.L_14:
        /*0050*/ 	.word	0x00000430


	//   ....[1]....
        /*0054*/ 	.word	0x000004a0


	//----- nvinfo : EIATTR_CBANK_PARAM_SIZE
	.align		4
.L_15:
        /*0058*/ 	.byte	0x03, 0x19
        /*005a*/ 	.short	0x0014


	//----- nvinfo : EIATTR_PARAM_CBANK
	.align		4
        /*005c*/ 	.byte	0x04, 0x0a
        /*005e*/ 	.short	(.L_17 - .L_16)
	.align		4
.L_16:
        /*0060*/ 	.word	index@(.nv.constant0._Z18hillis_steele_scanPfS_i)
        /*0064*/ 	.short	0x0380
        /*0066*/ 	.short	0x0014


	//----- nvinfo : EIATTR_SW_WAR
	.align		4
.L_17:
        /*0068*/ 	.byte	0x04, 0x36
        /*006a*/ 	.short	(.L_19 - .L_18)
.L_18:
        /*006c*/ 	.word	0x00000008
.L_19:


//--------------------- .nv.callgraph             --------------------------
	.section	.nv.callgraph,"",@"SHT_CUDA_CALLGRAPH"
	.align	4
	.sectionentsize	8
	.align		4
        /*0000*/ 	.word	0x00000000
	.align		4
        /*0004*/ 	.word	0xffffffff
	.align		4
        /*0008*/ 	.word	0x00000000
	.align		4
        /*000c*/ 	.word	0xfffffffe
	.align		4
        /*0010*/ 	.word	0x00000000
	.align		4
        /*0014*/ 	.word	0xfffffffd
	.align		4
        /*0018*/ 	.word	0x00000000
	.align		4
        /*001c*/ 	.word	0xfffffffc


//--------------------- .text._Z18hillis_steele_scanPfS_i --------------------------
	.section	.text._Z18hillis_steele_scanPfS_i,"ax",@progbits
	.align	128
        .global         _Z18hillis_steele_scanPfS_i
        .type           _Z18hillis_steele_scanPfS_i,@function
        .size           _Z18hillis_steele_scanPfS_i,(.L_x_5 - _Z18hillis_steele_scanPfS_i)
        .other          _Z18hillis_steele_scanPfS_i,@"STO_CUDA_ENTRY STV_DEFAULT"
_Z18hillis_steele_scanPfS_i:
.text._Z18hillis_steele_scanPfS_i:
[----:B------:R-:W-:Y:S01]  /*0000*/  LDC R1, c[0x0][0x37c] ;  /* 0x0000df00ff017b82 */ /* 0x000fe20000000800 */
[----:B------:R-:W0:Y:S07]  /*0010*/  S2R R0, SR_TID.X ;  /* 0x0000000000007919 */ /* 0x000e2e0000002100 */
[----:B------:R-:W0:Y:S01]  /*0020*/  S2UR UR4, SR_CTAID.X ;  /* 0x00000000000479c3 */ /* 0x000e220000002500 */
[----:B------:R-:W1:Y:S01]  /*0030*/  LDCU UR5, c[0x0][0x390] ;  /* 0x00007200ff0577ac */ /* 0x000e620008000800 */
[----:B------:R-:W2:Y:S06]  /*0040*/  LDCU.64 UR6, c[0x0][0x358] ;  /* 0x00006b00ff0677ac */ /* 0x000eac0008000a00 */
[----:B------:R-:W0:Y:S02]  /*0050*/  LDC R3, c[0x0][0x360] ;  /* 0x0000d800ff037b82 */ /* 0x000e240000000800 */
[----:B0-----:R-:W-:-:S02]  /*0060*/  IMAD R2, R3, UR4, R0 ;  /* 0x0000000403027c24 */ /* 0x001fc4000f8e0200 */
[----:B-1----:R-:W-:-:S05]  /*0070*/  IMAD.U32 R3, RZ, RZ, UR5 ;  /* 0x00000005ff037e24 */ /* 0x002fca000f8e00ff */
[----:B------:R-:W-:-:S13]  /*0080*/  ISETP.GE.AND P0, PT, R2, R3, PT ;  /* 0x000000030200720c */ /* 0x000fda0003f06270 */
[----:B------:R-:W0:Y:S01]  /*0090*/  @!P0 LDC.64 R4, c[0x0][0x380] ;  /* 0x0000e000ff048b82 */ /* 0x000e220000000a00 */
[----:B------:R-:W-:-:S04]  /*00a0*/  @!P0 IMAD.SHL.U32 R7, R0, 0x2, RZ ;  /* 0x0000000200078824 */ /* 0x000fc800078e00ff */
[----:B0-----:R-:W-:-:S05]  /*00b0*/  @!P0 IMAD.WIDE.U32 R4, R7, 0x4, R4 ;  /* 0x0000000407048825 */ /* 0x001fca00078e0004 */
[----:B--2---:R-:W2:Y:S04]  /*00c0*/  @!P0 LDG.E R8, desc[UR6][R4.64] ;  /* 0x0000000604088981 */ /* 0x004ea8000c1e1900 */
[----:B------:R-:W2:Y:S01]  /*00d0*/  @!P0 LDG.E R9, desc[UR6][R4.64+0x4] ;  /* 0x0000040604098981 */ /* 0x000ea2000c1e1900 */
[----:B------:R-:W0:Y:S01]  /*00e0*/  S2UR UR5, SR_CgaCtaId ;  /* 0x00000000000579c3 */ /* 0x000e220000008800 */
[----:B------:R-:W-:Y:S01]  /*00f0*/  UMOV UR4, 0x400 ;  /* 0x0000040000047882 */ /* 0x000fe20000000000 */
[----:B------:R-:W-:Y:S01]  /*0100*/  SHF.R.S32.HI R7, RZ, 0x1, R3 ;  /* 0x00000001ff077819 */ /* 0x000fe20000011403 */
[----:B------:R-:W-:Y:S01]  /*0110*/  IMAD.MOV.U32 R10, RZ, RZ, 0x1 ;  /* 0x00000001ff0a7424 */ /* 0x000fe200078e00ff */
[----:B------:R-:W-:Y:S02]  /*0120*/  ISETP.NE.AND P1, PT, R0, RZ, PT ;  /* 0x000000ff0000720c */ /* 0x000fe40003f25270 */
[----:B------:R-:W-:Y:S01]  /*0130*/  ISETP.GE.AND P2, PT, R7, 0x1, PT ;  /* 0x000000010700780c */ /* 0x000fe20003f46270 */
[----:B0-----:R-:W-:-:S06]  /*0140*/  ULEA UR4, UR5, UR4, 0x18 ;  /* 0x0000000405047291 */ /* 0x001fcc000f8ec0ff */
[----:B------:R-:W-:-:S05]  /*0150*/  LEA R6, R0, UR4, 0x3 ;  /* 0x0000000400067c11 */ /* 0x000fca000f8e18ff */
[----:B--2---:R0:W-:Y:S01]  /*0160*/  @!P0 STS.64 [R6], R8 ;  /* 0x0000000806008388 */ /* 0x0041e20000000a00 */
[----:B------:R-:W-:Y:S05]  /*0170*/  @!P2 BRA `(.L_x_0) ;  /* 0x000000000048a947 */ /* 0x000fea0003800000 */
[----:B------:R-:W1:Y:S01]  /*0180*/  LDC R3, c[0x0][0x390] ;  /* 0x0000e400ff037b82 */ /* 0x000e620000000800 */
[----:B------:R-:W-:Y:S01]  /*0190*/  LEA R5, R0, 0x1, 0x1 ;  /* 0x0000000100057811 */ /* 0x000fe200078e08ff */
[----:B------:R-:W-:-:S07]  /*01a0*/  IMAD.MOV.U32 R10, RZ, RZ, 0x1 ;  /* 0x00000001ff0a7424 */ /* 0x000fce00078e00ff */
.L_x_1:
[----:B------:R-:W-:Y:S01]  /*01b0*/  IMAD.IADD R4, R2, 0x1, R7 ;  /* 0x0000000102047824 */ /* 0x000fe200078e0207 */
[----:B------:R-:W-:Y:S04]  /*01c0*/  BAR.SYNC.DEFER_BLOCKING 0x0 ;  /* 0x0000000000007b1d */ /* 0x000fe80000010000 */
[----:B-1----:R-:W-:-:S04]  /*01d0*/  ISETP.GE.AND P0, PT, R4, R3, PT ;  /* 0x000000030400720c */ /* 0x002fc80003f06270 */
[----:B------:R-:W-:-:S13]  /*01e0*/  ISETP.GE.OR P0, PT, R0, R7, P0 ;  /* 0x000000070000720c */ /* 0x000fda0000706670 */
[----:B------:R-:W-:-:S05]  /*01f0*/  @!P0 IMAD R4, R5, R10, RZ ;  /* 0x0000000a05048224 */ /* 0x000fca00078e02ff */
[----:B0-----:R-:W-:-:S05]  /*0200*/  @!P0 LEA R9, R4, UR4, 0x2 ;  /* 0x0000000404098c11 */ /* 0x001fca000f8e10ff */
[C---:B------:R-:W-:Y:S02]  /*0210*/  @!P0 IMAD R4, R10.reuse, 0x4, R9 ;  /* 0x000000040a048824 */ /* 0x040fe400078e0209 */
[----:B------:R-:W-:Y:S01]  /*0220*/  @!P0 LDS R9, [R9+-0x4] ;  /* 0xfffffc0009098984 */ /* 0x000fe20000000800 */
[----:B------:R-:W-:-:S03]  /*0230*/  IMAD.SHL.U32 R10, R10, 0x2, RZ ;  /* 0x000000020a0a7824 */ /* 0x000fc600078e00ff */
[----:B------:R-:W0:Y:S02]  /*0240*/  @!P0 LDS R8, [R4+-0x4] ;  /* 0xfffffc0004088984 */ /* 0x000e240000000800 */
[----:B0-----:R-:W-:-:S05]  /*0250*/  @!P0 FADD R11, R9, R8 ;  /* 0x00000008090b8221 */ /* 0x001fca0000000000 */
[----:B------:R2:W-:Y:S01]  /*0260*/  @!P0 STS [R4+-0x4], R11 ;  /* 0xfffffc0b04008388 */ /* 0x0005e20000000800 */
[----:B------:R-:W-:Y:S02]  /*0270*/  ISETP.GT.U32.AND P0, PT, R7, 0x1, PT ;  /* 0x000000010700780c */ /* 0x000fe40003f04070 */
[----:B------:R-:W-:-:S11]  /*0280*/  SHF.R.U32.HI R7, RZ, 0x1, R7 ;  /* 0x00000001ff077819 */ /* 0x000fd60000011607 */
[----:B--2---:R-:W-:Y:S05]  /*0290*/  @P0 BRA `(.L_x_1) ;  /* 0xfffffffc00c40947 */ /* 0x004fea000383ffff */
.L_x_0:
[C---:B------:R-:W-:Y:S02]  /*02a0*/  @!P1 LEA R4, R3.reuse, UR4, 0x2 ;  /* 0x0000000403049c11 */ /* 0x040fe4000f8e10ff */
[----:B------:R-:W-:-:S03]  /*02b0*/  ISETP.GE.AND P0, PT, R3, 0x2, PT ;  /* 0x000000020300780c */ /* 0x000fc60003f06270 */
[----:B------:R1:W-:Y:S10]  /*02c0*/  @!P1 STS [R4+-0x4], RZ ;  /* 0xfffffcff04009388 */ /* 0x0003f40000000800 */
[----:B-1----:R-:W-:Y:S05]  /*02d0*/  @!P0 BRA `(.L_x_2) ;  /* 0x00000000004c8947 */ /* 0x002fea0003800000 */
[----:B------:R-:W1:Y:S01]  /*02e0*/  LDC R3, c[0x0][0x390] ;  /* 0x0000e400ff037b82 */ /* 0x000e620000000800 */
[----:B0-----:R-:W-:Y:S01]  /*02f0*/  LEA R9, R0, 0x1, 0x1 ;  /* 0x0000000100097811 */ /* 0x001fe200078e08ff */
[----:B------:R-:W-:-:S06]  /*0300*/  UMOV UR5, 0x1 ;  /* 0x0000000100057882 */ /* 0x000fcc0000000000 */
.L_x_3:
[----:B------:R-:W-:Y:S01]  /*0310*/  VIADD R4, R2, UR5 ;  /* 0x0000000502047c36 */ /* 0x000fe20008000000 */
[----:B------:R-:W-:Y:S01]  /*0320*/  BAR.SYNC.DEFER_BLOCKING 0x0 ;  /* 0x0000000000007b1d */ /* 0x000fe20000010000 */
[----:B------:R-:W-:-:S03]  /*0330*/  SHF.R.U32.HI R10, RZ, 0x1, R10 ;  /* 0x00000001ff0a7819 */ /* 0x000fc6000001160a */
[----:B-1----:R-:W-:-:S04]  /*0340*/  ISETP.GE.AND P0, PT, R4, R3, PT ;  /* 0x000000030400720c */ /* 0x002fc80003f06270 */
[----:B------:R-:W-:Y:S01]  /*0350*/  ISETP.GE.U32.OR P0, PT, R0, UR5, P0 ;  /* 0x0000000500007c0c */ /* 0x000fe20008706470 */
[----:B------:R-:W-:-:S12]  /*0360*/  USHF.L.U32 UR5, UR5, 0x1, URZ ;  /* 0x0000000105057899 */ /* 0x000fd800080006ff */
[----:B------:R-:W-:-:S05]  /*0370*/  @!P0 IMAD R4, R10, R9, RZ ;  /* 0x000000090a048224 */ /* 0x000fca00078e02ff */
[----:B------:R-:W-:-:S05]  /*0380*/  @!P0 LEA R5, R4, UR4, 0x2 ;  /* 0x0000000404058c11 */ /* 0x000fca000f8e10ff */
[----:B------:R-:W-:Y:S01]  /*0390*/  @!P0 IMAD R7, R10, 0x4, R5 ;  /* 0x000000040a078824 */ /* 0x000fe200078e0205 */
[----:B------:R-:W-:Y:S04]  /*03a0*/  @!P0 LDS R4, [R5+-0x4] ;  /* 0xfffffc0005048984 */ /* 0x000fe80000000800 */
[----:B------:R-:W0:Y:S02]  /*03b0*/  @!P0 LDS R8, [R7+-0x4] ;  /* 0xfffffc0007088984 */ /* 0x000e240000000800 */
[----:B0-----:R-:W-:Y:S02]  /*03c0*/  @!P0 FADD R4, R4, R8 ;  /* 0x0000000804048221 */ /* 0x001fe40000000000 */
[----:B------:R2:W-:Y:S04]  /*03d0*/  @!P0 STS [R5+-0x4], R8 ;  /* 0xfffffc0805008388 */ /* 0x0005e80000000800 */
[----:B------:R2:W-:Y:S01]  /*03e0*/  @!P0 STS [R7+-0x4], R4 ;  /* 0xfffffc0407008388 */ /* 0x0005e20000000800 */
[----:B------:R-:W-:-:S13]  /*03f0*/  ISETP.LE.AND P0, PT, R3, UR5, PT ;  /* 0x0000000503007c0c */ /* 0x000fda000bf03270 */
[----:B--2---:R-:W-:Y:S05]  /*0400*/  @!P0 BRA `(.L_x_3) ;  /* 0xfffffffc00c08947 */ /* 0x004fea000383ffff */
.L_x_2:
[----:B------:R-:W-:Y:S01]  /*0410*/  BAR.SYNC.DEFER_BLOCKING 0x0 ;  /* 0x0000000000007b1d */ /* 0x000fe20000010000 */
[----:B------:R-:W-:-:S13]  /*0420*/  ISETP.GE.AND P0, PT, R2, R3, PT ;  /* 0x000000030200720c */ /* 0x000fda0003f06270 */
[----:B------:R-:W-:Y:S05]  /*0430*/  @P0 EXIT ;  /* 0x000000000000094d */ /* 0x000fea0003800000 */
[----:B0-----:R-:W0:Y:S01]  /*0440*/  LDS.64 R6, [R6] ;  /* 0x0000000006067984 */ /* 0x001e220000000a00 */
[----:B------:R-:W1:Y:S01]  /*0450*/  LDC.64 R2, c[0x0][0x388] ;  /* 0x0000e200ff027b82 */ /* 0x000e620000000a00 */
[----:B------:R-:W-:-:S04]  /*0460*/  IMAD.SHL.U32 R5, R0, 0x2, RZ ;  /* 0x0000000200057824 */ /* 0x000fc800078e00ff */
[----:B-1----:R-:W-:-:S05]  /*0470*/  IMAD.WIDE.U32 R2, R5, 0x4, R2 ;  /* 0x0000000405027825 */ /* 0x002fca00078e0002 */
[----:B0-----:R-:W-:Y:S04]  /*0480*/  STG.E desc[UR6][R2.64], R6 ;  /* 0x0000000602007986 */ /* 0x001fe8000c101906 */
[----:B------:R-:W-:Y:S01]  /*0490*/  STG.E desc[UR6][R2.64+0x4], R7 ;  /* 0x0000040702007986 */ /* 0x000fe2000c101906 */
[----:B------:R-:W-:Y:S05]  /*04a0*/  EXIT ;  /* 0x000000000000794d */ /* 0x000fea0003800000 */
.L_x_4:
[----:B------:R-:W-:-:S00]  /*04b0*/  BRA `(.L_x_4) ;  /* 0xfffffffc00fc7947 */ /* 0x000fc0000383ffff */
[----:B------:R-:W-:-:S00]  /*04c0*/  NOP ;  /* 0x0000000000007918 */ /* 0x000fc00000000000 */
        /* <DEDUP_REMOVED lines=11> */
.L_x_5:


//--------------------- .nv.shared._Z18hillis_steele_scanPfS_i --------------------------
	.section	.nv.shared._Z18hillis_steele_scanPfS_i,"aw",@nobits
	.sectionflags	@""
	.align	16
	.zero		1024


//--------------------- .nv.shared.reserved.0     --------------------------
	.section	.nv.shared.reserved.0,"aw",@nobits
	.weak		__nv_reservedSMEM_offset_0_alias
	.size		__nv_reservedSMEM_offset_0_alias, 0, 64
	.other		__nv_reservedSMEM_offset_0_alias,@"STO_CUDA_RESERVED_SHARED STV_DEFAULT"
__nv_reservedSMEM_offset_0_alias:
	.zero		0
	.zero		64


//--------------------- .nv.constant0._Z18hillis_steele_scanPfS_i --------------------------
	.section	.nv.constant0._Z18hillis_steele_scanPfS_i,"a",@progbits
	.sectionflags	@""
	.align	4
.nv.constant0._Z18hillis_steele_scanPfS_i:
	.zero		916


//--------------------- SYMBOLS --------------------------

	.type		.nv.reservedSmem.offset0,@object
	.size		.nv.reservedSmem.offset0,0x4
	.type		.nv.reservedSmem.cap,@object
	.size		.nv.reservedSmem.cap,0x4
